	.headerflags	@"EF_CUDA_TEXMODE_UNIFIED EF_CUDA_64BIT_ADDRESS EF_CUDA_SM86 EF_CUDA_VIRTUAL_SM(EF_CUDA_SM86)"
	.elftype	@"ET_EXEC"


//--------------------- .nv.info                  --------------------------
	.section	.nv.info,"",@"SHT_CUDA_INFO"
	.align	4


	//----- nvinfo : EIATTR_REGCOUNT
	.align		4
        /*0000*/ 	.byte	0x04, 0x2f
        /*0002*/ 	.short	(.L_1 - .L_0)
	.align		4
.L_0:
        /*0004*/ 	.word	index@(triton_mm)
        /*0008*/ 	.word	0x00000028


	//----- nvinfo : EIATTR_MIN_STACK_SIZE
	.align		4
.L_1:
        /*000c*/ 	.byte	0x04, 0x12
        /*000e*/ 	.short	(.L_3 - .L_2)
	.align		4
.L_2:
        /*0010*/ 	.word	index@(triton_mm)
        /*0014*/ 	.word	0x00000000


	//----- nvinfo : EIATTR_FRAME_SIZE
	.align		4
.L_3:
        /*0018*/ 	.byte	0x04, 0x11
        /*001a*/ 	.short	(.L_5 - .L_4)
	.align		4
.L_4:
        /*001c*/ 	.word	index@(triton_mm)
        /*0020*/ 	.word	0x00000000


	//----- nvinfo : EIATTR_MIN_STACK_SIZE
	.align		4
.L_5:
        /*0024*/ 	.byte	0x04, 0x12
        /*0026*/ 	.short	(.L_7 - .L_6)
	.align		4
.L_6:
        /*0028*/ 	.word	index@(triton_mm)
        /*002c*/ 	.word	0x00000000
.L_7:


//--------------------- .nv.info.triton_mm        --------------------------
	.section	.nv.info.triton_mm,"",@"SHT_CUDA_INFO"
	.sectionflags	@""
	.align	4


	//----- nvinfo : EIATTR_CUDA_API_VERSION
	.align		4
        /*0000*/ 	.byte	0x04, 0x37
        /*0002*/ 	.short	(.L_9 - .L_8)
.L_8:
        /*0004*/ 	.word	0x0000007c


	//----- nvinfo : EIATTR_SW2861232_WAR
	.align		4
.L_9:
        /*0008*/ 	.byte	0x01, 0x35
	.zero		2


	//----- nvinfo : EIATTR_PARAM_CBANK
	.align		4
        /*000c*/ 	.byte	0x04, 0x0a
        /*000e*/ 	.short	(.L_11 - .L_10)
	.align		4
.L_10:
        /*0010*/ 	.word	index@(.nv.constant0.triton_mm)
        /*0014*/ 	.short	0x0160
        /*0016*/ 	.short	0x0020


	//----- nvinfo : EIATTR_CBANK_PARAM_SIZE
	.align		4
.L_11:
        /*0018*/ 	.byte	0x03, 0x19
        /*001a*/ 	.short	0x0020


	//----- nvinfo : EIATTR_KPARAM_INFO
	.align		4
        /*001c*/ 	.byte	0x04, 0x17
        /*001e*/ 	.short	(.L_13 - .L_12)
.L_12:
        /*0020*/ 	.word	0x00000000
        /*0024*/ 	.short	0x0003
        /*0026*/ 	.short	0x0018
        /*0028*/ 	.byte	0x00, 0xf4, 0x21, 0x00


	//----- nvinfo : EIATTR_KPARAM_INFO
	.align		4
.L_13:
        /*002c*/ 	.byte	0x04, 0x17
        /*002e*/ 	.short	(.L_15 - .L_14)
.L_14:
        /*0030*/ 	.word	0x00000000
        /*0034*/ 	.short	0x0002
        /*0036*/ 	.short	0x0010
        /*0038*/ 	.byte	0x00, 0xf4, 0x21, 0x00


	//----- nvinfo : EIATTR_KPARAM_INFO
	.align		4
.L_15:
        /*003c*/ 	.byte	0x04, 0x17
        /*003e*/ 	.short	(.L_17 - .L_16)
.L_16:
        /*0040*/ 	.word	0x00000000
        /*0044*/ 	.short	0x0001
        /*0046*/ 	.short	0x0008
        /*0048*/ 	.byte	0x00, 0xf4, 0x21, 0x00


	//----- nvinfo : EIATTR_KPARAM_INFO
	.align		4
.L_17:
        /*004c*/ 	.byte	0x04, 0x17
        /*004e*/ 	.short	(.L_19 - .L_18)
.L_18:
        /*0050*/ 	.word	0x00000000
        /*0054*/ 	.short	0x0000
        /*0056*/ 	.short	0x0000
        /*0058*/ 	.byte	0x00, 0xf4, 0x21, 0x00


	//----- nvinfo : EIATTR_MAXREG_COUNT
	.align		4
.L_19:
        /*005c*/ 	.byte	0x03, 0x1b
        /*005e*/ 	.short	0x00ff


	//----- nvinfo : EIATTR_EXIT_INSTR_OFFSETS
	.align		4
        /*0060*/ 	.byte	0x04, 0x1c
        /*0062*/ 	.short	(.L_21 - .L_20)


	//   ....[0]....
.L_20:
        /*0064*/ 	.word	0x000016b0


	//   ....[1]....
        /*0068*/ 	.word	0x00001700


	//----- nvinfo : EIATTR_REQNTID
	.align		4
.L_21:
        /*006c*/ 	.byte	0x04, 0x10
        /*006e*/ 	.short	(.L_23 - .L_22)
.L_22:
        /*0070*/ 	.word	0x00000100
        /*0074*/ 	.word	0x00000001
        /*0078*/ 	.word	0x00000001
.L_23:


//--------------------- .nv.callgraph             --------------------------
	.section	.nv.callgraph,"",@"SHT_CUDA_CALLGRAPH"
	.align	4
	.sectionentsize	8
	.align		4
        /*0000*/ 	.word	0x00000000
	.align		4
        /*0004*/ 	.word	0xffffffff
	.align		4
        /*0008*/ 	.word	0x00000000
	.align		4
        /*000c*/ 	.word	0xfffffffe
	.align		4
        /*0010*/ 	.word	0x00000000
	.align		4
        /*0014*/ 	.word	0xfffffffd
	.align		4
        /*0018*/ 	.word	0x00000000
	.align		4
        /*001c*/ 	.word	0xfffffffc


//--------------------- .nv.rel.action            --------------------------
	.section	.nv.rel.action,"",@"SHT_CUDA_RELOCINFO"
	.align	8
	.sectionentsize	8
        /*0000*/ 	.byte	0x73, 0x00, 0x00, 0x00, 0x00, 0x00, 0x00, 0x00, 0x00, 0x00, 0x00, 0x11, 0x25, 0x00, 0x05, 0x36


//--------------------- .nv.constant0.triton_mm   --------------------------
	.section	.nv.constant0.triton_mm,"a",@progbits
	.sectionflags	@""
	.align	4
.nv.constant0.triton_mm:
	.zero		384


//--------------------- .text.triton_mm           --------------------------
	.section	.text.triton_mm,"ax",@progbits
	.sectionflags	@"SHF_BARRIERS=1"
	.sectioninfo	@"SHI_REGISTERS=40"
	.align	128
        .global         triton_mm
        .type           triton_mm,@function
        .size           triton_mm,(.L_x_2 - triton_mm)
        .other          triton_mm,@"STO_CUDA_ENTRY STV_DEFAULT"
triton_mm:
.text.triton_mm:
[----:B------:R-:W-:Y:S02]  /*0000*/  IMAD.MOV.U32 R1, RZ, RZ, c[0x0][0x28] ;  /* 0x00000a00ff017624 */ /* 0x000fe400078e00ff */
[----:B------:R-:W1:Y:S01]  /*0010*/  S2R R9, SR_CTAID.X ;  /* 0x0000000000097919 */ /* 0x000e620000002500 */
[----:B------:R-:W-:Y:S01]  /*0020*/  IMAD.MOV.U32 R5, RZ, RZ, -0x8 ;  /* 0xfffffff8ff057424 */ /* 0x000fe200078e00ff */
[----:B------:R-:W-:Y:S01]  /*0030*/  ULDC.64 UR4, c[0x0][0x118] ;  /* 0x0000460000047ab9 */ /* 0x000fe20000000a00 */
[----:B------:R-:W-:Y:S01]  /*0040*/  IMAD.MOV.U32 R35, RZ, RZ, 0x3 ;  /* 0x00000003ff237424 */ /* 0x000fe200078e00ff */
[----:B------:R-:W-:Y:S01]  /*0050*/  CS2R R14, SRZ ;  /* 0x00000000000e7805 */ /* 0x000fe2000001ff00 */
[----:B------:R-:W-:Y:S02]  /*0060*/  IMAD.MOV.U32 R36, RZ, RZ, -0x1 ;  /* 0xffffffffff247424 */ /* 0x000fe400078e00ff */
[----:B-1----:R-:W-:-:S05]  /*0070*/  IMAD.HI R0, R9, 0x2aaaaaab, RZ ;  /* 0x2aaaaaab09007827 */ /* 0x002fca00078e02ff */
[----:B------:R-:W-:-:S04]  /*0080*/  SHF.R.U32.HI R3, RZ, 0x1f, R0 ;  /* 0x0000001fff037819 */ /* 0x000fc80000011600 */
[----:B------:R-:W-:-:S05]  /*0090*/  LEA.HI.SX32 R0, R0, R3, 0x1a ;  /* 0x0000000300007211 */ /* 0x000fca00078fd2ff */
[C---:B------:R-:W-:Y:S02]  /*00a0*/  IMAD R2, R0.reuse, R5, 0x81 ;  /* 0x0000008100027424 */ /* 0x040fe400078e0205 */
[----:B------:R-:W-:-:S03]  /*00b0*/  IMAD R7, R0, -0x180, R9 ;  /* 0xfffffe8000077824 */ /* 0x000fc600078e0209 */
[----:B------:R-:W-:Y:S02]  /*00c0*/  IMNMX R4, R2, 0x8, PT ;  /* 0x0000000802047817 */ /* 0x000fe40003800200 */
[----:B------:R-:W-:Y:S02]  /*00d0*/  IABS R8, R7 ;  /* 0x0000000700087213 */ /* 0x000fe40000000000 */
[-C--:B------:R-:W-:Y:S02]  /*00e0*/  IABS R11, R4.reuse ;  /* 0x00000004000b7213 */ /* 0x080fe40000000000 */
[----:B------:R-:W-:Y:S02]  /*00f0*/  LOP3.LUT R7, R7, R4, RZ, 0x3c, !PT ;  /* 0x0000000407077212 */ /* 0x000fe400078e3cff */
[----:B------:R-:W1:Y:S02]  /*0100*/  I2F.RP R5, R11 ;  /* 0x0000000b00057306 */ /* 0x000e640000209400 */
[----:B------:R-:W-:-:S06]  /*0110*/  ISETP.GE.AND P2, PT, R7, RZ, PT ;  /* 0x000000ff0700720c */ /* 0x000fcc0003f46270 */
[----:B-1----:R-:W1:Y:S02]  /*0120*/  MUFU.RCP R5, R5 ;  /* 0x0000000500057308 */ /* 0x002e640000001000 */
[----:B-1----:R-:W-:Y:S02]  /*0130*/  IADD3 R2, R5, 0xffffffe, RZ ;  /* 0x0ffffffe05027810 */ /* 0x002fe40007ffe0ff */
[----:B------:R-:W-:-:S04]  /*0140*/  IABS R5, R9 ;  /* 0x0000000900057213 */ /* 0x000fc80000000000 */
[----:B------:R1:W2:Y:S02]  /*0150*/  F2I.FTZ.U32.TRUNC.NTZ R3, R2 ;  /* 0x0000000200037305 */ /* 0x0002a4000021f000 */
[----:B-1----:R-:W-:Y:S02]  /*0160*/  IMAD.MOV.U32 R2, RZ, RZ, RZ ;  /* 0x000000ffff027224 */ /* 0x002fe400078e00ff */
[----:B--2---:R-:W-:-:S04]  /*0170*/  IMAD.MOV R6, RZ, RZ, -R3 ;  /* 0x000000ffff067224 */ /* 0x004fc800078e0a03 */
[----:B------:R-:W-:Y:S01]  /*0180*/  IMAD R13, R6, R11, RZ ;  /* 0x0000000b060d7224 */ /* 0x000fe200078e02ff */
[----:B------:R-:W-:-:S03]  /*0190*/  IABS R6, R4 ;  /* 0x0000000400067213 */ /* 0x000fc60000000000 */
[----:B------:R-:W-:-:S04]  /*01a0*/  IMAD.HI.U32 R3, R3, R13, R2 ;  /* 0x0000000d03037227 */ /* 0x000fc800078e0002 */
[----:B------:R-:W-:Y:S02]  /*01b0*/  IMAD.MOV R6, RZ, RZ, -R6 ;  /* 0x000000ffff067224 */ /* 0x000fe400078e0a06 */
[----:B------:R-:W-:-:S04]  /*01c0*/  IMAD.HI.U32 R2, R3, R5, RZ ;  /* 0x0000000503027227 */ /* 0x000fc800078e00ff */
[----:B------:R-:W-:-:S04]  /*01d0*/  IMAD.HI.U32 R3, R3, R8, RZ ;  /* 0x0000000803037227 */ /* 0x000fc800078e00ff */
[-C--:B------:R-:W-:Y:S02]  /*01e0*/  IMAD R2, R2, R6.reuse, R5 ;  /* 0x0000000602027224 */ /* 0x080fe400078e0205 */
[----:B------:R-:W-:Y:S01]  /*01f0*/  IMAD R6, R3, R6, R8 ;  /* 0x0000000603067224 */ /* 0x000fe200078e0208 */
[----:B------:R-:W1:Y:S02]  /*0200*/  S2R R5, SR_TID.X ;  /* 0x0000000000057919 */ /* 0x000e640000002100 */
[C---:B------:R-:W-:Y:S02]  /*0210*/  ISETP.GT.U32.AND P1, PT, R11.reuse, R2, PT ;  /* 0x000000020b00720c */ /* 0x040fe40003f24070 */
[----:B------:R-:W-:-:S11]  /*0220*/  ISETP.GT.U32.AND P0, PT, R11, R6, PT ;  /* 0x000000060b00720c */ /* 0x000fd60003f04070 */
[--C-:B------:R-:W-:Y:S01]  /*0230*/  @!P1 IMAD.IADD R2, R2, 0x1, -R11.reuse ;  /* 0x0000000102029824 */ /* 0x100fe200078e0a0b */
[----:B------:R-:W-:Y:S01]  /*0240*/  ISETP.GE.AND P1, PT, R9, RZ, PT ;  /* 0x000000ff0900720c */ /* 0x000fe20003f26270 */
[----:B------:R-:W-:Y:S01]  /*0250*/  @!P0 IMAD.IADD R6, R6, 0x1, -R11 ;  /* 0x0000000106068824 */ /* 0x000fe200078e0a0b */
[----:B------:R-:W-:Y:S02]  /*0260*/  @!P0 IADD3 R3, R3, 0x1, RZ ;  /* 0x0000000103038810 */ /* 0x000fe40007ffe0ff */
[----:B------:R-:W-:Y:S02]  /*0270*/  ISETP.GT.U32.AND P4, PT, R11, R2, PT ;  /* 0x000000020b00720c */ /* 0x000fe40003f84070 */
[----:B------:R-:W-:Y:S02]  /*0280*/  ISETP.GE.U32.AND P3, PT, R6, R11, PT ;  /* 0x0000000b0600720c */ /* 0x000fe40003f66070 */
[C---:B-1----:R-:W-:Y:S01]  /*0290*/  LOP3.LUT R8, R5.reuse, 0x20, RZ, 0xc0, !PT ;  /* 0x0000002005087812 */ /* 0x042fe200078ec0ff */
[----:B------:R-:W-:Y:S01]  /*02a0*/  IMAD.SHL.U32 R22, R5, 0x4, RZ ;  /* 0x0000000405167824 */ /* 0x000fe200078e00ff */
[----:B------:R-:W-:-:S02]  /*02b0*/  ISETP.NE.AND P0, PT, R4, RZ, PT ;  /* 0x000000ff0400720c */ /* 0x000fc40003f05270 */
[----:B------:R-:W-:Y:S02]  /*02c0*/  SHF.R.U32.HI R23, RZ, 0x2, R5 ;  /* 0x00000002ff177819 */ /* 0x000fe40000011605 */
[----:B------:R-:W-:Y:S02]  /*02d0*/  SHF.R.U32.HI R26, RZ, 0x2, R8 ;  /* 0x00000002ff1a7819 */ /* 0x000fe40000011608 */
[----:B------:R-:W-:Y:S01]  /*02e0*/  LOP3.LUT R27, R5, 0x80, RZ, 0xc0, !PT ;  /* 0x00000080051b7812 */ /* 0x000fe200078ec0ff */
[----:B------:R-:W-:Y:S01]  /*02f0*/  @!P4 IMAD.IADD R2, R2, 0x1, -R11 ;  /* 0x000000010202c824 */ /* 0x000fe200078e0a0b */
[----:B------:R-:W-:Y:S02]  /*0300*/  LOP3.LUT R10, R26, 0x27, R23, 0xf8, !PT ;  /* 0x000000271a0a7812 */ /* 0x000fe400078ef817 */
[----:B------:R-:W-:Y:S01]  /*0310*/  @P3 IADD3 R3, R3, 0x1, RZ ;  /* 0x0000000103033810 */ /* 0x000fe20007ffe0ff */
[----:B------:R-:W-:Y:S01]  /*0320*/  @!P1 IMAD.MOV R2, RZ, RZ, -R2 ;  /* 0x000000ffff029224 */ /* 0x000fe200078e0a02 */
[----:B------:R-:W-:-:S02]  /*0330*/  SHF.R.U32.HI R11, RZ, 0x1, R8 ;  /* 0x00000001ff0b7819 */ /* 0x000fc40000011608 */
[----:B------:R-:W-:Y:S01]  /*0340*/  LOP3.LUT R28, R5, 0x10, RZ, 0xc0, !PT ;  /* 0x00000010051c7812 */ /* 0x000fe200078ec0ff */
[----:B------:R-:W-:Y:S01]  /*0350*/  IMAD.MOV.U32 R6, RZ, RZ, R3 ;  /* 0x000000ffff067224 */ /* 0x000fe200078e0003 */
[----:B------:R-:W-:Y:S02]  /*0360*/  LOP3.LUT R3, RZ, R4, RZ, 0x33, !PT ;  /* 0x00000004ff037212 */ /* 0x000fe400078e33ff */
[----:B------:R-:W-:Y:S01]  /*0370*/  SHF.R.U32.HI R4, RZ, 0x3, R27 ;  /* 0x00000003ff047819 */ /* 0x000fe2000001161b */
[----:B------:R-:W-:Y:S01]  /*0380*/  @!P2 IMAD.MOV R6, RZ, RZ, -R6 ;  /* 0x000000ffff06a224 */ /* 0x000fe200078e0a06 */
[C---:B------:R-:W-:Y:S02]  /*0390*/  SEL R7, R3.reuse, R2, !P0 ;  /* 0x0000000203077207 */ /* 0x040fe40004000000 */
[----:B------:R-:W-:Y:S02]  /*03a0*/  SHF.R.U32.HI R2, RZ, 0x3, R5 ;  /* 0x00000003ff027819 */ /* 0x000fe40000011605 */
[----:B------:R-:W-:Y:S01]  /*03b0*/  SEL R6, R3, R6, !P0 ;  /* 0x0000000603067207 */ /* 0x000fe20004000000 */
[----:B------:R-:W-:Y:S01]  /*03c0*/  IMAD R7, R0, 0x8, R7 ;  /* 0x0000000800077824 */ /* 0x000fe200078e0207 */
[----:B------:R-:W-:-:S02]  /*03d0*/  SGXT.U32 R2, R2, 0x4 ;  /* 0x000000040202781a */ /* 0x000fc40000000000 */
[----:B------:R-:W-:Y:S01]  /*03e0*/  LOP3.LUT R3, R10, 0x10, R23, 0xf8, !PT ;  /* 0x000000100a037812 */ /* 0x000fe200078ef817 */
[----:B------:R-:W-:Y:S01]  /*03f0*/  IMAD.SHL.U32 R0, R6, 0x40, RZ ;  /* 0x0000004006007824 */ /* 0x000fe200078e00ff */
[----:B------:R-:W-:Y:S01]  /*0400*/  LOP3.LUT R21, R2, R4, RZ, 0xfc, !PT ;  /* 0x0000000402157212 */ /* 0x000fe200078efcff */
[----:B------:R-:W-:Y:S01]  /*0410*/  IMAD.SHL.U32 R2, R7, 0x20, RZ ;  /* 0x0000002007027824 */ /* 0x000fe200078e00ff */
[----:B------:R-:W-:Y:S01]  /*0420*/  LOP3.LUT R12, R11, 0x1c, R22, 0x78, !PT ;  /* 0x0000001c0b0c7812 */ /* 0x000fe200078e7816 */
[----:B------:R-:W-:Y:S01]  /*0430*/  IMAD.SHL.U32 R11, R5, 0x8, RZ ;  /* 0x00000008050b7824 */ /* 0x000fe200078e00ff */
[----:B------:R-:W-:Y:S02]  /*0440*/  LOP3.LUT R7, R0, R3, RZ, 0xfc, !PT ;  /* 0x0000000300077212 */ /* 0x000fe400078efcff */
[----:B------:R-:W-:Y:S01]  /*0450*/  LOP3.LUT R6, R2, R21, RZ, 0xfc, !PT ;  /* 0x0000001502067212 */ /* 0x000fe200078efcff */
[----:B------:R-:W-:Y:S01]  /*0460*/  IMAD R21, R21, 0x20, R12 ;  /* 0x0000002015157824 */ /* 0x000fe200078e020c */
[----:B------:R-:W-:Y:S01]  /*0470*/  LOP3.LUT R11, R11, 0x18, RZ, 0xc0, !PT ;  /* 0x000000180b0b7812 */ /* 0x000fe200078ec0ff */
[----:B------:R-:W-:Y:S01]  /*0480*/  IMAD.HI R9, R7, 0x2aaaaaab, RZ ;  /* 0x2aaaaaab07097827 */ /* 0x000fe200078e02ff */
[----:B------:R-:W-:-:S02]  /*0490*/  LOP3.LUT R12, R4, 0xf, R5, 0xf8, !PT ;  /* 0x0000000f040c7812 */ /* 0x000fc400078ef805 */
[----:B------:R-:W-:Y:S01]  /*04a0*/  LOP3.LUT R20, R11, 0x10, R5, 0x78, !PT ;  /* 0x000000100b147812 */ /* 0x000fe200078e7805 */
[----:B------:R-:W-:Y:S01]  /*04b0*/  IMAD.HI R8, R6, 0x7f807f81, RZ ;  /* 0x7f807f8106087827 */ /* 0x000fe200078e02ff */
[----:B------:R-:W-:Y:S02]  /*04c0*/  SHF.R.U32.HI R10, RZ, 0x1f, R9 ;  /* 0x0000001fff0a7819 */ /* 0x000fe40000011609 */
[----:B------:R-:W-:Y:S01]  /*04d0*/  LOP3.LUT R4, R5, 0x8, RZ, 0xc0, !PT ;  /* 0x0000000805047812 */ /* 0x000fe200078ec0ff */
[----:B------:R-:W-:Y:S01]  /*04e0*/  IMAD R20, R3, 0x20, R20 ;  /* 0x0000002003147824 */ /* 0x000fe200078e0214 */
[----:B------:R-:W-:Y:S01]  /*04f0*/  LEA.HI R10, R9, R10, RZ, 0x17 ;  /* 0x0000000a090a7211 */ /* 0x000fe200078fb8ff */
[----:B------:R-:W-:Y:S01]  /*0500*/  IMAD.MOV.U32 R3, RZ, RZ, RZ ;  /* 0x000000ffff037224 */ /* 0x000fe200078e00ff */
[----:B------:R-:W-:-:S03]  /*0510*/  SHF.R.U32.HI R9, RZ, 0x1f, R8 ;  /* 0x0000001fff097819 */ /* 0x000fc60000011608 */
[----:B------:R-:W-:Y:S01]  /*0520*/  IMAD R10, R10, -0xc00, R7 ;  /* 0xfffff4000a0a7824 */ /* 0x000fe200078e0207 */
[----:B------:R-:W-:Y:S02]  /*0530*/  LEA.HI.SX32 R9, R8, R9, 0x15 ;  /* 0x0000000908097211 */ /* 0x000fe400078faaff */
[----:B------:R-:W-:Y:S01]  /*0540*/  LOP3.LUT R8, R22, 0x1c, RZ, 0xc0, !PT ;  /* 0x0000001c16087812 */ /* 0x000fe200078ec0ff */
[----:B------:R-:W-:Y:S01]  /*0550*/  IMAD R10, R10, 0x3c00, R11 ;  /* 0x00003c000a0a7824 */ /* 0x000fe200078e020b */
[----:B------:R-:W-:Y:S01]  /*0560*/  LOP3.LUT R7, R5, 0x10, R22, 0x48, !PT ;  /* 0x0000001005077812 */ /* 0x000fe200078e4816 */
[----:B------:R-:W-:-:S03]  /*0570*/  IMAD R9, R9, -0x1010, R6 ;  /* 0xffffeff009097824 */ /* 0x000fc600078e0206 */
[----:B------:R-:W-:Y:S01]  /*0580*/  IADD3 R18, P1, R10, c[0x0][0x168], RZ ;  /* 0x00005a000a127a10 */ /* 0x000fe20007f3e0ff */
[----:B------:R-:W-:Y:S02]  /*0590*/  IMAD R8, R9, 0x3c00, R8 ;  /* 0x00003c0009087824 */ /* 0x000fe400078e0208 */
[----:B------:R-:W-:Y:S01]  /*05a0*/  IMAD.SHL.U32 R9, R4, 0x2, RZ ;  /* 0x0000000204097824 */ /* 0x000fe200078e00ff */
[----:B------:R-:W-:Y:S01]  /*05b0*/  LEA.HI.X.SX32 R19, R10, c[0x0][0x16c], 0x1, P1 ;  /* 0x00005b000a137a11 */ /* 0x000fe200008f0eff */
[----:B------:R-:W-:Y:S01]  /*05c0*/  IMAD R7, R12, 0x20, R7 ;  /* 0x000000200c077824 */ /* 0x000fe200078e0207 */
[----:B------:R-:W-:Y:S01]  /*05d0*/  IADD3 R16, P0, R8, c[0x0][0x160], RZ ;  /* 0x0000580008107a10 */ /* 0x000fe20007f1e0ff */
[----:B------:R-:W-:Y:S01]  /*05e0*/  CS2R R10, SRZ ;  /* 0x00000000000a7805 */ /* 0x000fe2000001ff00 */
[----:B------:R-:W-:Y:S01]  /*05f0*/  LOP3.LUT R4, R26, 0x7, R5, 0xf8, !PT ;  /* 0x000000071a047812 */ /* 0x000fe200078ef805 */
[----:B------:R-:W-:Y:S01]  /*0600*/  CS2R R12, SRZ ;  /* 0x00000000000c7805 */ /* 0x000fe2000001ff00 */
[----:B------:R-:W-:-:S02]  /*0610*/  LEA.HI.X.SX32 R17, R8, c[0x0][0x164], 0x1, P0 ;  /* 0x0000590008117a11 */ /* 0x000fc400000f0eff */
[----:B------:R-:W-:Y:S02]  /*0620*/  LOP3.LUT R6, R9, 0x10, R22, 0x78, !PT ;  /* 0x0000001009067812 */ /* 0x000fe400078e7816 */
[----:B------:R-:W-:Y:S01]  /*0630*/  LOP3.LUT R9, R4, 0x10, R23, 0xf8, !PT ;  /* 0x0000001004097812 */ /* 0x000fe200078ef817 */
[----:B------:R1:W-:Y:S01]  /*0640*/  LDGSTS.E [R21+0x2000], [R16.64] ;  /* 0x0200000010157fae */ /* 0x0003e2000b921844 */
[----:B------:R-:W-:Y:S01]  /*0650*/  IADD3 R29, P0, R18, 0x80, RZ ;  /* 0x00000080121d7810 */ /* 0x000fe20007f1e0ff */
[----:B------:R-:W-:Y:S01]  /*0660*/  IMAD.MOV.U32 R4, RZ, RZ, RZ ;  /* 0x000000ffff047224 */ /* 0x000fe200078e00ff */
[----:B------:R-:W-:Y:S01]  /*0670*/  IADD3 R34, P1, R16, 0x80, RZ ;  /* 0x0000008010227810 */ /* 0x000fe20007f3e0ff */
[----:B------:R-:W0:Y:S01]  /*0680*/  LDGDEPBAR ;  /* 0x00000000000079af */ /* 0x000e220000000000 */
[----:B------:R-:W-:Y:S02]  /*0690*/  IMAD R6, R9, 0x20, R6 ;  /* 0x0000002009067824 */ /* 0x000fe400078e0206 */
[----:B------:R-:W-:Y:S01]  /*06a0*/  CS2R R8, SRZ ;  /* 0x0000000000087805 */ /* 0x000fe2000001ff00 */
[----:B------:R1:W-:Y:S01]  /*06b0*/  LDGSTS.E.64 [R20], [R18.64] ;  /* 0x0000000012147fae */ /* 0x0003e2000b921a44 */
[----:B------:R-:W-:-:S02]  /*06c0*/  IMAD.X R37, RZ, RZ, R19, P0 ;  /* 0x000000ffff257224 */ /* 0x000fc400000e0613 */
[----:B------:R-:W-:Y:S01]  /*06d0*/  IMAD.X R31, RZ, RZ, R17, P1 ;  /* 0x000000ffff1f7224 */ /* 0x000fe200008e0611 */
[----:B------:R-:W0:Y:S04]  /*06e0*/  LDGDEPBAR ;  /* 0x00000000000079af */ /* 0x000e280000000000 */
[----:B------:R-:W-:Y:S06]  /*06f0*/  BAR.SYNC.DEFER_BLOCKING 0x0 ;  /* 0x0000000000007b1d */ /* 0x000fec0000010000 */
[----:B------:R-:W-:Y:S01]  /*0700*/  @!PT LDS RZ, [RZ] ;  /* 0x00000000fffff984 */ /* 0x000fe20000000800 */
[----:B------:R-:W-:Y:S01]  /*0710*/  @!PT LDS RZ, [RZ] ;  /* 0x00000000fffff984 */ /* 0x000fe20000000800 */
[----:B------:R-:W-:Y:S01]  /*0720*/  @!PT LDS RZ, [RZ] ;  /* 0x00000000fffff984 */ /* 0x000fe20000000800 */
[----:B------:R1:W-:Y:S04]  /*0730*/  LDGSTS.E [R21+0x2400], [R16.64+0x20] ;  /* 0x0240002010157fae */ /* 0x0003e8000b921844 */
[----:B------:R-:W0:Y:S04]  /*0740*/  LDGDEPBAR ;  /* 0x00000000000079af */ /* 0x000e280000000000 */
[----:B------:R1:W-:Y:S04]  /*0750*/  LDGSTS.E.64 [R20+0x800], [R18.64+0x20] ;  /* 0x0080002012147fae */ /* 0x0003e8000b921a44 */
        /* <DEDUP_REMOVED lines=16> */
[----:B------:R-:W0:Y:S02]  /*0860*/  LDGDEPBAR ;  /* 0x00000000000079af */ /* 0x000e240000000000 */
.L_x_0:
[----:B------:R-:W-:-:S04]  /*0870*/  DEPBAR.LE SB0, 0x6 ;  /* 0x000081800000791a */ /* 0x000fc80000000000 */
[----:B------:R-:W-:Y:S01]  /*0880*/  IADD3 R36, R36, 0x1, RZ ;  /* 0x0000000124247810 */ /* 0x000fe20007ffe0ff */
[----:B------:R-:W-:Y:S01]  /*0890*/  IMAD.MOV.U32 R32, RZ, RZ, R29 ;  /* 0x000000ffff207224 */ /* 0x000fe200078e001d */
[----:B------:R-:W-:Y:S01]  /*08a0*/  IADD3 R35, R35, 0x1, RZ ;  /* 0x0000000123237810 */ /* 0x000fe20007ffe0ff */
[----:B------:R-:W-:Y:S01]  /*08b0*/  IMAD.MOV.U32 R33, RZ, RZ, R37 ;  /* 0x000000ffff217224 */ /* 0x000fe200078e0025 */
[----:B------:R-:W-:Y:S01]  /*08c0*/  BAR.SYNC.DEFER_BLOCKING 0x0 ;  /* 0x0000000000007b1d */ /* 0x000fe20000010000 */
[C---:B------:R-:W-:Y:S02]  /*08d0*/  ISETP.GE.AND P0, PT, R36.reuse, 0x4, PT ;  /* 0x000000042400780c */ /* 0x040fe40003f06270 */
[----:B------:R-:W-:Y:S02]  /*08e0*/  ISETP.GE.AND P1, PT, R35, 0x4, PT ;  /* 0x000000042300780c */ /* 0x000fe40003f26270 */
[----:B------:R-:W-:Y:S02]  /*08f0*/  SEL R36, R36, RZ, !P0 ;  /* 0x000000ff24247207 */ /* 0x000fe40004000000 */
[----:B------:R-:W-:-:S02]  /*0900*/  ISETP.GE.U32.AND P0, PT, R3, 0x1dc, PT ;  /* 0x000001dc0300780c */ /* 0x000fc40003f06070 */
[----:B------:R-:W-:Y:S01]  /*0910*/  SEL R35, R35, RZ, !P1 ;  /* 0x000000ff23237207 */ /* 0x000fe20004800000 */
[----:B-1----:R-:W-:Y:S01]  /*0920*/  IMAD R16, R36, 0x400, R7 ;  /* 0x0000040024107824 */ /* 0x002fe200078e0207 */
[----:B------:R-:W-:Y:S01]  /*0930*/  ISETP.GE.U32.AND.EX P0, PT, R4, RZ, PT, P0 ;  /* 0x000000ff0400720c */ /* 0x000fe20003f06100 */
[----:B------:R-:W-:Y:S01]  /*0940*/  IMAD R30, R36, 0x800, R6 ;  /* 0x00000800241e7824 */ /* 0x000fe200078e0206 */
[----:B------:R-:W-:-:S04]  /*0950*/  IADD3 R29, R35, 0x1, RZ ;  /* 0x00000001231d7810 */ /* 0x000fc80007ffe0ff */
[----:B------:R-:W-:Y:S04]  /*0960*/  LDSM.16.M88.2 R24, [R30] ;  /* 0x000000001e18783b */ /* 0x000fe80000000100 */
[----:B------:R-:W1:Y:S02]  /*0970*/  LDSM.16.M88.4 R16, [R16+0x2000] ;  /* 0x002000001010783b */ /* 0x000e640000000200 */
[----:B-1----:R-:W-:Y:S02]  /*0980*/  IMMA.16832.S8.S8.SAT R8, R16.ROW, R24.COL, R8 ;  /* 0x0000001810087237 */ /* 0x002fe40000445c08 */
[----:B------:R1:W2:Y:S02]  /*0990*/  LDSM.16.M88.2 R24, [R30+0x400] ;  /* 0x000400001e18783b */ /* 0x0002a40000000100 */
[----:B-1----:R-:W-:Y:S01]  /*09a0*/  IMAD.MOV.U32 R30, RZ, RZ, R34 ;  /* 0x000000ffff1e7224 */ /* 0x002fe200078e0022 */
[----:B------:R-:W-:-:S03]  /*09b0*/  IADD3 R34, R36, 0x1, RZ ;  /* 0x0000000124227810 */ /* 0x000fc60007ffe0ff */
[----:B--2---:R-:W-:Y:S07]  /*09c0*/  IMMA.16832.S8.S8.SAT R12, R16.ROW, R24.COL, R12 ;  /* 0x00000018100c7237 */ /* 0x004fee0000445c0c */
[C---:B------:R-:W-:Y:S01]  /*09d0*/  IMAD R19, R35.reuse, 0x400, R21 ;  /* 0x0000040023137824 */ /* 0x040fe200078e0215 */
[----:B------:R-:W-:Y:S01]  /*09e0*/  BAR.SYNC.DEFER_BLOCKING 0x0 ;  /* 0x0000000000007b1d */ /* 0x000fe20000010000 */
[----:B------:R-:W-:-:S05]  /*09f0*/  IMAD R17, R35, 0x800, R20 ;  /* 0x0000080023117824 */ /* 0x000fca00078e0214 */
[----:B------:R-:W-:Y:S01]  /*0a00*/  @!PT LDS RZ, [RZ] ;  /* 0x00000000fffff984 */ /* 0x000fe20000000800 */
[----:B------:R-:W-:Y:S01]  /*0a10*/  @!PT LDS RZ, [RZ] ;  /* 0x00000000fffff984 */ /* 0x000fe20000000800 */
[----:B------:R-:W-:Y:S01]  /*0a20*/  @!PT LDS RZ, [RZ] ;  /* 0x00000000fffff984 */ /* 0x000fe20000000800 */
[----:B------:R1:W-:Y:S04]  /*0a30*/  LDGSTS.E [R19+0x2000], [R30.64], !P0 ;  /* 0x020000001e137fae */ /* 0x0003e8000c121844 */
[----:B------:R-:W0:Y:S04]  /*0a40*/  LDGDEPBAR ;  /* 0x00000000000079af */ /* 0x000e280000000000 */
[----:B------:R1:W-:Y:S01]  /*0a50*/  LDGSTS.E.64 [R17], [R32.64], !P0 ;  /* 0x0000000020117fae */ /* 0x0003e2000c121a44 */
[----:B------:R-:W-:-:S03]  /*0a60*/  ISETP.GE.AND P0, PT, R34, 0x4, PT ;  /* 0x000000042200780c */ /* 0x000fc60003f06270 */
[----:B------:R-:W0:Y:S01]  /*0a70*/  LDGDEPBAR ;  /* 0x00000000000079af */ /* 0x000e220000000000 */
[----:B------:R-:W-:-:S05]  /*0a80*/  SEL R34, R34, RZ, !P0 ;  /* 0x000000ff22227207 */ /* 0x000fca0004000000 */
[C---:B------:R-:W-:Y:S02]  /*0a90*/  IMAD R16, R34.reuse, 0x400, R7 ;  /* 0x0000040022107824 */ /* 0x040fe400078e0207 */
[C---:B------:R-:W-:Y:S01]  /*0aa0*/  IMAD R36, R34.reuse, 0x800, R6 ;  /* 0x0000080022247824 */ /* 0x040fe200078e0206 */
[----:B------:R-:W-:Y:S01]  /*0ab0*/  IADD3 R34, R34, 0x1, RZ ;  /* 0x0000000122227810 */ /* 0x000fe20007ffe0ff */
[----:B------:R-:W-:-:S04]  /*0ac0*/  DEPBAR.LE SB0, 0x6 ;  /* 0x000081800000791a */ /* 0x000fc80000000000 */
[----:B------:R-:W-:Y:S06]  /*0ad0*/  BAR.SYNC.DEFER_BLOCKING 0x0 ;  /* 0x0000000000007b1d */ /* 0x000fec0000010000 */
[----:B------:R-:W-:Y:S04]  /*0ae0*/  LDSM.16.M88.2 R24, [R36] ;  /* 0x000000002418783b */ /* 0x000fe80000000100 */
[----:B-1----:R-:W1:Y:S02]  /*0af0*/  LDSM.16.M88.4 R16, [R16+0x2000] ;  /* 0x002000001010783b */ /* 0x002e640000000200 */
[C---:B-1----:R-:W-:Y:S02]  /*0b00*/  IMMA.16832.S8.S8.SAT R8, R16.reuse.ROW, R24.COL, R8 ;  /* 0x0000001810087237 */ /* 0x042fe40000445c08 */
[----:B------:R-:W1:Y:S06]  /*0b10*/  LDSM.16.M88.2 R24, [R36+0x400] ;  /* 0x000400002418783b */ /* 0x000e6c0000000100 */
[----:B-1----:R-:W-:Y:S01]  /*0b20*/  IMMA.16832.S8.S8.SAT R12, R16.ROW, R24.COL, R12 ;  /* 0x00000018100c7237 */ /* 0x002fe20000445c0c */
[----:B------:R-:W-:Y:S06]  /*0b30*/  BAR.SYNC.DEFER_BLOCKING 0x0 ;  /* 0x0000000000007b1d */ /* 0x000fec0000010000 */
[----:B------:R-:W-:-:S04]  /*0b40*/  IADD3 R17, P1, R3, 0x1, RZ ;  /* 0x0000000103117810 */ /* 0x000fc80007f3e0ff */
[----:B------:R-:W-:Y:S01]  /*0b50*/  ISETP.GE.U32.AND P0, PT, R17, 0x1dc, PT ;  /* 0x000001dc1100780c */ /* 0x000fe20003f06070 */
[----:B------:R-:W-:Y:S01]  /*0b60*/  IMAD.X R17, RZ, RZ, R4, P1 ;  /* 0x000000ffff117224 */ /* 0x000fe200008e0604 */
[----:B------:R-:W-:-:S04]  /*0b70*/  ISETP.GE.AND P1, PT, R29, 0x4, PT ;  /* 0x000000041d00780c */ /* 0x000fc80003f26270 */
[----:B------:R-:W-:Y:S02]  /*0b80*/  ISETP.GE.U32.AND.EX P0, PT, R17, RZ, PT, P0 ;  /* 0x000000ff1100720c */ /* 0x000fe40003f06100 */
[----:B------:R-:W-:-:S05]  /*0b90*/  SEL R29, R29, RZ, !P1 ;  /* 0x000000ff1d1d7207 */ /* 0x000fca0004800000 */
[C---:B------:R-:W-:Y:S02]  /*0ba0*/  IMAD R17, R29.reuse, 0x400, R21 ;  /* 0x000004001d117824 */ /* 0x040fe400078e0215 */
[C---:B------:R-:W-:Y:S01]  /*0bb0*/  IMAD R37, R29.reuse, 0x800, R20 ;  /* 0x000008001d257824 */ /* 0x040fe200078e0214 */
[----:B------:R-:W-:-:S03]  /*0bc0*/  IADD3 R29, R29, 0x1, RZ ;  /* 0x000000011d1d7810 */ /* 0x000fc60007ffe0ff */
[----:B------:R-:W-:Y:S01]  /*0bd0*/  @!PT LDS RZ, [RZ] ;  /* 0x00000000fffff984 */ /* 0x000fe20000000800 */
[----:B------:R-:W-:Y:S01]  /*0be0*/  @!PT LDS RZ, [RZ] ;  /* 0x00000000fffff984 */ /* 0x000fe20000000800 */
[----:B------:R-:W-:Y:S01]  /*0bf0*/  @!PT LDS RZ, [RZ] ;  /* 0x00000000fffff984 */ /* 0x000fe20000000800 */
[----:B------:R1:W-:Y:S04]  /*0c00*/  LDGSTS.E [R17+0x2000], [R30.64+0x20], !P0 ;  /* 0x020000201e117fae */ /* 0x0003e8000c121844 */
[----:B------:R-:W0:Y:S04]  /*0c10*/  LDGDEPBAR ;  /* 0x00000000000079af */ /* 0x000e280000000000 */
[----:B------:R2:W-:Y:S01]  /*0c20*/  LDGSTS.E.64 [R37], [R32.64+0x20], !P0 ;  /* 0x0000002020257fae */ /* 0x0005e2000c121a44 */
        /* <DEDUP_REMOVED lines=21> */
[C---:B--2---:R-:W-:Y:S01]  /*0d80*/  IMAD R37, R29.reuse, 0x800, R20 ;  /* 0x000008001d257824 */ /* 0x044fe200078e0214 */
        /* <DEDUP_REMOVED lines=69> */
[----:B------:R-:W-:Y:S01]  /*11e0*/  IMAD R34, R36, 0x800, R6 ;  /* 0x0000080024227824 */ /* 0x000fe200078e0206 */
[----:B------:R-:W-:-:S04]  /*11f0*/  DEPBAR.LE SB0, 0x6 ;  /* 0x000081800000791a */ /* 0x000fc80000000000 */
[----:B------:R-:W-:Y:S06]  /*1200*/  BAR.SYNC.DEFER_BLOCKING 0x0 ;  /* 0x0000000000007b1d */ /* 0x000fec0000010000 */
[----:B------:R-:W-:Y:S04]  /*1210*/  LDSM.16.M88.2 R24, [R34] ;  /* 0x000000002218783b */ /* 0x000fe80000000100 */
[----:B-1----:R-:W1:Y:S02]  /*1220*/  LDSM.16.M88.4 R16, [R16+0x2000] ;  /* 0x002000001010783b */ /* 0x002e640000000200 */
[C---:B-1----:R-:W-:Y:S02]  /*1230*/  IMMA.16832.S8.S8.SAT R8, R16.reuse.ROW, R24.COL, R8 ;  /* 0x0000001810087237 */ /* 0x042fe40000445c08 */
[----:B------:R1:W3:Y:S04]  /*1240*/  LDSM.16.M88.2 R24, [R34+0x400] ;  /* 0x000400002218783b */ /* 0x0002e80000000100 */
[----:B------:R-:W-:Y:S01]  /*1250*/  BAR.SYNC.DEFER_BLOCKING 0x0 ;  /* 0x0000000000007b1d */ /* 0x000fe20000010000 */
[----:B-1----:R-:W-:Y:S01]  /*1260*/  IADD3 R34, P2, R30, 0xc0, RZ ;  /* 0x000000c01e227810 */ /* 0x002fe20007f5e0ff */
[----:B---3--:R-:W-:Y:S07]  /*1270*/  IMMA.16832.S8.S8.SAT R12, R16.ROW, R24.COL, R12 ;  /* 0x00000018100c7237 */ /* 0x008fee0000445c0c */
[----:B------:R-:W-:-:S04]  /*1280*/  IADD3 R17, P1, R3, 0x5, RZ ;  /* 0x0000000503117810 */ /* 0x000fc80007f3e0ff */
[----:B------:R-:W-:Y:S01]  /*1290*/  ISETP.GE.U32.AND P0, PT, R17, 0x1dc, PT ;  /* 0x000001dc1100780c */ /* 0x000fe20003f06070 */
[----:B------:R-:W-:Y:S01]  /*12a0*/  IMAD.X R17, RZ, RZ, R4, P1 ;  /* 0x000000ffff117224 */ /* 0x000fe200008e0604 */
[----:B------:R-:W-:-:S04]  /*12b0*/  ISETP.GE.AND P1, PT, R29, 0x4, PT ;  /* 0x000000041d00780c */ /* 0x000fc80003f26270 */
[----:B------:R-:W-:Y:S02]  /*12c0*/  ISETP.GE.U32.AND.EX P0, PT, R17, RZ, PT, P0 ;  /* 0x000000ff1100720c */ /* 0x000fe40003f06100 */
[----:B------:R-:W-:Y:S02]  /*12d0*/  SEL R35, R29, RZ, !P1 ;  /* 0x000000ff1d237207 */ /* 0x000fe40004800000 */
[----:B------:R-:W-:-:S03]  /*12e0*/  IADD3 R29, P1, R32, 0xc0, RZ ;  /* 0x000000c0201d7810 */ /* 0x000fc60007f3e0ff */
[C---:B------:R-:W-:Y:S02]  /*12f0*/  IMAD R19, R35.reuse, 0x400, R21 ;  /* 0x0000040023137824 */ /* 0x040fe400078e0215 */
[----:B------:R-:W-:Y:S02]  /*1300*/  IMAD R17, R35, 0x800, R20 ;  /* 0x0000080023117824 */ /* 0x000fe400078e0214 */
[----:B--2---:R-:W-:Y:S02]  /*1310*/  IMAD.X R37, RZ, RZ, R33, P1 ;  /* 0x000000ffff257224 */ /* 0x004fe400008e0621 */
[----:B------:R-:W-:Y:S01]  /*1320*/  @!PT LDS RZ, [RZ] ;  /* 0x00000000fffff984 */ /* 0x000fe20000000800 */
[----:B------:R-:W-:Y:S01]  /*1330*/  @!PT LDS RZ, [RZ] ;  /* 0x00000000fffff984 */ /* 0x000fe20000000800 */
[----:B------:R-:W-:Y:S01]  /*1340*/  @!PT LDS RZ, [RZ] ;  /* 0x00000000fffff984 */ /* 0x000fe20000000800 */
[----:B------:R1:W-:Y:S04]  /*1350*/  LDGSTS.E [R19+0x2000], [R30.64+0xa0], !P0 ;  /* 0x020000a01e137fae */ /* 0x0003e8000c121844 */
[----:B------:R-:W0:Y:S04]  /*1360*/  LDGDEPBAR ;  /* 0x00000000000079af */ /* 0x000e280000000000 */
[----:B------:R2:W-:Y:S01]  /*1370*/  LDGSTS.E.64 [R17], [R32.64+0xa0], !P0 ;  /* 0x000000a020117fae */ /* 0x0005e2000c121a44 */
[----:B------:R-:W-:-:S03]  /*1380*/  IADD3 R3, P0, R3, 0x6, RZ ;  /* 0x0000000603037810 */ /* 0x000fc60007f1e0ff */
[----:B------:R-:W0:Y:S01]  /*1390*/  LDGDEPBAR ;  /* 0x00000000000079af */ /* 0x000e220000000000 */
[----:B-1----:R-:W-:Y:S02]  /*13a0*/  IMAD.X R31, RZ, RZ, R31, P2 ;  /* 0x000000ffff1f7224 */ /* 0x002fe400010e061f */
[----:B------:R-:W-:Y:S01]  /*13b0*/  IMAD.X R4, RZ, RZ, R4, P0 ;  /* 0x000000ffff047224 */ /* 0x000fe200000e0604 */
[----:B------:R-:W-:-:S04]  /*13c0*/  ISETP.NE.U32.AND P0, PT, R3, 0x1e0, PT ;  /* 0x000001e00300780c */ /* 0x000fc80003f05070 */
[----:B------:R-:W-:-:S13]  /*13d0*/  ISETP.NE.AND.EX P0, PT, R4, RZ, PT, P0 ;  /* 0x000000ff0400720c */ /* 0x000fda0003f05300 */
[----:B--2---:R-:W-:Y:S05]  /*13e0*/  @P0 BRA `(.L_x_0) ;  /* 0xfffff48000000947 */ /* 0x004fea000383ffff */
[----:B------:R-:W-:Y:S01]  /*13f0*/  IMAD.SHL.U32 R4, R5, 0x10, RZ ;  /* 0x0000001005047824 */ /* 0x000fe200078e00ff */
[----:B------:R-:W-:-:S04]  /*1400*/  DEPBAR.LE SB0, 0x0 ;  /* 0x000080000000791a */ /* 0x000fc80000000000 */
[----:B------:R-:W-:Y:S01]  /*1410*/  IMAD.SHL.U32 R3, R5, 0x2, RZ ;  /* 0x0000000205037824 */ /* 0x000fe200078e00ff */
[----:B------:R-:W-:Y:S02]  /*1420*/  LOP3.LUT R4, R4, 0xc0, RZ, 0xc0, !PT ;  /* 0x000000c004047812 */ /* 0x000fe400078ec0ff */
[----:B------:R-:W-:Y:S02]  /*1430*/  LOP3.LUT R23, R26, 0x10, R23, 0xf8, !PT ;  /* 0x000000101a177812 */ /* 0x000fe400078ef817 */
[----:B------:R-:W-:-:S05]  /*1440*/  LOP3.LUT R3, R4, 0x6, R3, 0xf8, !PT ;  /* 0x0000000604037812 */ /* 0x000fca00078ef803 */
[----:B------:R-:W-:-:S04]  /*1450*/  IMAD R28, R28, 0x10, R3 ;  /* 0x000000101c1c7824 */ /* 0x000fc800078e0203 */
[----:B------:R-:W-:-:S05]  /*1460*/  IMAD R28, R27, 0x8, R28 ;  /* 0x000000081b1c7824 */ /* 0x000fca00078e021c */
[C---:B------:R-:W-:Y:S02]  /*1470*/  IADD3 R3, R28.reuse, 0x200, RZ ;  /* 0x000002001c037810 */ /* 0x040fe40007ffe0ff */
[----:B------:R-:W-:Y:S02]  /*1480*/  LOP3.LUT R23, R23, R28, RZ, 0xfc, !PT ;  /* 0x0000001c17177212 */ /* 0x000fe400078efcff */
[----:B------:R-:W-:Y:S02]  /*1490*/  SHF.R.U32.HI R3, RZ, 0x4, R3 ;  /* 0x00000004ff037819 */ /* 0x000fe40000011603 */
[----:B------:R-:W-:Y:S01]  /*14a0*/  LEA.HI R28, R28, R23, RZ, 0x1c ;  /* 0x000000171c1c7211 */ /* 0x000fe200078fe0ff */
[----:B------:R-:W-:Y:S01]  /*14b0*/  BAR.SYNC.DEFER_BLOCKING 0x0 ;  /* 0x0000000000007b1d */ /* 0x000fe20000010000 */
[----:B------:R-:W-:Y:S02]  /*14c0*/  LOP3.LUT R4, R3, 0x7c, RZ, 0xc0, !PT ;  /* 0x0000007c03047812 */ /* 0x000fe400078ec0ff */
[----:B------:R-:W-:-:S03]  /*14d0*/  SHF.R.U32.HI R3, RZ, 0x4, R22 ;  /* 0x00000004ff037819 */ /* 0x000fc60000011616 */
[----:B------:R-:W-:Y:S01]  /*14e0*/  IMAD.IADD R23, R23, 0x1, R4 ;  /* 0x0000000117177824 */ /* 0x000fe200078e0204 */
[C---:B------:R-:W-:Y:S02]  /*14f0*/  LOP3.LUT R4, R22.reuse, 0x3fc, RZ, 0xc0, !PT ;  /* 0x000003fc16047812 */ /* 0x040fe400078ec0ff */
[----:B------:R-:W-:Y:S02]  /*1500*/  LOP3.LUT R3, R3, 0x3c, RZ, 0xc0, !PT ;  /* 0x0000003c03037812 */ /* 0x000fe400078ec0ff */
[----:B------:R-:W-:-:S03]  /*1510*/  LOP3.LUT R22, R22, 0x1c, RZ, 0xc0, !PT ;  /* 0x0000001c16167812 */ /* 0x000fc600078ec0ff */
[----:B------:R-:W-:Y:S01]  /*1520*/  IMAD.IADD R16, R4, 0x1, R3 ;  /* 0x0000000104107824 */ /* 0x000fe200078e0203 */
[----:B------:R-:W-:Y:S02]  /*1530*/  LOP3.LUT R3, R5, 0x8, RZ, 0xc0, !PT ;  /* 0x0000000805037812 */ /* 0x000fe400078ec0ff */
[----:B------:R-:W-:-:S03]  /*1540*/  SHF.R.U32.HI R5, RZ, 0x4, R5 ;  /* 0x00000004ff057819 */ /* 0x000fc60000011605 */
[----:B------:R-:W-:Y:S01]  /*1550*/  IMAD R3, R3, 0x4, R22 ;  /* 0x0000000403037824 */ /* 0x000fe200078e0216 */
[----:B------:R-:W-:Y:S01]  /*1560*/  SGXT.U32 R5, R5, 0x4 ;  /* 0x000000040505781a */ /* 0x000fe20000000000 */
[----:B------:R1:W-:Y:S02]  /*1570*/  STS.64 [R28.X4], R8 ;  /* 0x000000081c007388 */ /* 0x0003e40000004a00 */
[----:B------:R-:W-:Y:S01]  /*1580*/  IMAD.IADD R3, R0, 0x1, R3 ;  /* 0x0000000100037824 */ /* 0x000fe200078e0203 */
[----:B------:R-:W-:Y:S01]  /*1590*/  LOP3.LUT R2, R5, R2, RZ, 0xfc, !PT ;  /* 0x0000000205027212 */ /* 0x000fe200078efcff */
[----:B------:R-:W-:Y:S01]  /*15a0*/  STS.64 [R23.X4+0x800], R10 ;  /* 0x0008000a17007388 */ /* 0x000fe20000004a00 */
[----:B------:R-:W-:Y:S02]  /*15b0*/  LOP3.LUT R0, R4, 0x400, RZ, 0xfc, !PT ;  /* 0x0000040004007812 */ /* 0x000fe400078efcff */
[----:B------:R-:W-:Y:S01]  /*15c0*/  ISETP.GE.AND P0, PT, R3, 0xc00, PT ;  /* 0x00000c000300780c */ /* 0x000fe20003f06270 */
[----:B------:R-:W-:Y:S01]  /*15d0*/  STS.64 [R28.X4+0x80], R12 ;  /* 0x0000800c1c007388 */ /* 0x000fe20000004a00 */
[----:B------:R-:W-:-:S02]  /*15e0*/  LOP3.LUT R6, R2, 0x10, RZ, 0xfc, !PT ;  /* 0x0000001002067812 */ /* 0x000fc400078efcff */
[----:B------:R-:W-:Y:S01]  /*15f0*/  ISETP.LT.AND P1, PT, R2, 0x1010, !P0 ;  /* 0x000010100200780c */ /* 0x000fe20004721270 */
[----:B------:R-:W-:Y:S04]  /*1600*/  STS.64 [R23.X4+0x880], R14 ;  /* 0x0008800e17007388 */ /* 0x000fe80000004a00 */
[----:B------:R-:W-:Y:S01]  /*1610*/  BAR.SYNC.DEFER_BLOCKING 0x0 ;  /* 0x0000000000007b1d */ /* 0x000fe20000010000 */
[----:B------:R-:W-:Y:S01]  /*1620*/  ISETP.LT.AND P0, PT, R6, 0x1010, !P0 ;  /* 0x000010100600780c */ /* 0x000fe20004701270 */
[----:B-1----:R-:W-:Y:S01]  /*1630*/  IMAD.MOV.U32 R9, RZ, RZ, 0x4 ;  /* 0x00000004ff097424 */ /* 0x002fe200078e00ff */
[----:B------:R-:W-:Y:S01]  /*1640*/  SHF.R.U32.HI R5, RZ, 0x4, R0 ;  /* 0x00000004ff057819 */ /* 0x000fe20000011600 */
[----:B------:R-:W-:-:S03]  /*1650*/  IMAD R0, R2, 0xc00, R3 ;  /* 0x00000c0002007824 */ /* 0x000fc600078e0203 */
[----:B------:R-:W-:Y:S01]  /*1660*/  LOP3.LUT R5, R5, 0x7c, RZ, 0xc0, !PT ;  /* 0x0000007c05057812 */ /* 0x000fe200078ec0ff */
[----:B------:R-:W-:-:S04]  /*1670*/  IMAD.WIDE R2, R0, R9, c[0x0][0x170] ;  /* 0x00005c0000027625 */ /* 0x000fc800078e0209 */
[----:B------:R-:W-:Y:S01]  /*1680*/  IMAD.IADD R5, R4, 0x1, R5 ;  /* 0x0000000104057824 */ /* 0x000fe200078e0205 */
[----:B------:R-:W1:Y:S04]  /*1690*/  LDS.128 R16, [R16.X4] ;  /* 0x0000000010107984 */ /* 0x000e680000004c00 */
[----:B-1----:R1:W-:Y:S01]  /*16a0*/  @P1 STG.E.128 [R2.64], R16 ;  /* 0x0000001002001986 */ /* 0x0023e2000c101d04 */
[----:B------:R-:W-:Y:S05]  /*16b0*/  @!P0 EXIT ;  /* 0x000000000000894d */ /* 0x000fea0003800000 */
[----:B------:R-:W2:Y:S01]  /*16c0*/  LDS.128 R4, [R5.X4+0x1000] ;  /* 0x0010000005047984 */ /* 0x000ea20000004c00 */
[----:B-1----:R-:W-:-:S05]  /*16d0*/  IADD3 R2, R0, 0xc000, RZ ;  /* 0x0000c00000027810 */ /* 0x002fca0007ffe0ff */
[----:B------:R-:W-:-:S05]  /*16e0*/  IMAD.WIDE R2, R2, R9, c[0x0][0x170] ;  /* 0x00005c0002027625 */ /* 0x000fca00078e0209 */
[----:B--2---:R-:W-:Y:S01]  /*16f0*/  STG.E.128 [R2.64], R4 ;  /* 0x0000000402007986 */ /* 0x004fe2000c101d04 */
[----:B------:R-:W-:Y:S05]  /*1700*/  EXIT ;  /* 0x000000000000794d */ /* 0x000fea0003800000 */
.L_x_1:
[----:B------:R-:W-:-:S00]  /*1710*/  BRA `(.L_x_1) ;  /* 0xfffffff000007947 */ /* 0x000fc0000383ffff */
[----:B------:R-:W-:-:S00]  /*1720*/  NOP ;  /* 0x0000000000007918 */ /* 0x000fc00000000000 */
        /* <DEDUP_REMOVED lines=13> */
.L_x_2:


//--------------------- .nv.shared.triton_mm      --------------------------
	.section	.nv.shared.triton_mm,"aw",@nobits
	.sectionflags	@""
	.align	16
